//
// Generated by NVIDIA NVVM Compiler
//
// Compiler Build ID: CL-36424714
// Cuda compilation tools, release 13.0, V13.0.88
// Based on NVVM 20.0.0
//

.version 9.0
.target sm_100
.address_size 64

	// .globl	_Z3addlPl

.visible .entry _Z3addlPl(
	.param .u64 _Z3addlPl_param_0,
	.param .u64 .ptr .align 1 _Z3addlPl_param_1
)
{
	.reg .pred 	%p<8>;
	.reg .b32 	%r<7>;
	.reg .b64 	%rd<38>;

	ld.param.u64 	%rd19, [_Z3addlPl_param_0];
	ld.param.u64 	%rd20, [_Z3addlPl_param_1];
	mov.u32 	%r2, %ctaid.x;
	mov.u32 	%r3, %ntid.x;
	mov.u32 	%r4, %tid.x;
	mad.lo.s32 	%r5, %r2, %r3, %r4;
	cvt.u64.u32 	%rd34, %r5;
	add.s32 	%r6, %r4, %r2;
	add.s32 	%r1, %r6, 32;
	setp.lt.s64 	%p1, %rd19, 1;
	@%p1 bra 	$L__BB0_8;
	cvt.s64.s32 	%rd2, %r1;
	and.b64  	%rd3, %rd19, 3;
	and.b64  	%rd4, %rd19, 9223372036854775804;
	mul.wide.s32 	%rd22, %r1, %r1;
	mul.lo.s64 	%rd5, %rd22, %rd22;
	setp.eq.s64 	%p2, %rd3, 2;
	selp.b64 	%rd23, 1, %rd2, %p2;
	mul.lo.s64 	%rd6, %rd23, %rd2;
	mov.b64 	%rd30, 0;
$L__BB0_2:
	setp.lt.u64 	%p3, %rd19, 4;
	@%p3 bra 	$L__BB0_5;
	mov.u64 	%rd32, %rd4;
$L__BB0_4:
	mul.lo.s64 	%rd34, %rd34, %rd5;
	add.s64 	%rd32, %rd32, -4;
	setp.ne.s64 	%p4, %rd32, 0;
	@%p4 bra 	$L__BB0_4;
$L__BB0_5:
	setp.eq.s64 	%p5, %rd3, 0;
	@%p5 bra 	$L__BB0_7;
	setp.eq.s64 	%p6, %rd3, 1;
	mul.lo.s64 	%rd25, %rd34, %rd2;
	selp.b64 	%rd26, 1, %rd6, %p6;
	mul.lo.s64 	%rd34, %rd25, %rd26;
$L__BB0_7:
	add.s64 	%rd30, %rd30, 1;
	setp.ne.s64 	%p7, %rd30, %rd19;
	@%p7 bra 	$L__BB0_2;
$L__BB0_8:
	cvta.to.global.u64 	%rd27, %rd20;
	ld.global.u64 	%rd28, [%rd27];
	add.s64 	%rd29, %rd28, %rd34;
	st.global.u64 	[%rd27], %rd29;
	ret;

}


// ===== COMPILED SASS (sm_100) =====

	.target	sm_100

	.elftype	@"ET_EXEC"


//--------------------- .note.nv.tkinfo           --------------------------
	.section	.note.nv.tkinfo,"",@"SHT_NOTE"
	.sectionflags	@"SHF_NOTE_NV_TKINFO"
	.tkinfo
        /*0018*/ 	.word	0x00000002
        /*0030*/ 	.string	""
        /*0030*/ 	.string	"ptxas"
        /*0030*/ 	.string	"Cuda compilation tools, release 13.0, V13.0.88"
        /*0030*/ 	.string	"Build cuda_13.0.r13.0/compiler.36424714_0"
        /*0030*/ 	.string	"-arch sm_100 -m 64 "



//--------------------- .note.nv.cuinfo           --------------------------
	.section	.note.nv.cuinfo,"",@"SHT_NOTE"
	.sectionflags	@"SHF_NOTE_NV_CUINFO"
        /*0018*/ 	.short	0x0002
        /*001a*/ 	.short	0x0064
        /*001c*/ 	.short	0x0082
	.zero		2


//--------------------- .nv.info                  --------------------------
	.section	.nv.info,"",@"SHT_CUDA_INFO"
	.align	4


	//----- nvinfo : EIATTR_REGCOUNT
	.align		4
        /*0000*/ 	.byte	0x04, 0x2f
        /*0002*/ 	.short	(.L_1 - .L_0)
	.align		4
.L_0:
        /*0004*/ 	.word	index@(_Z3addlPl)
        /*0008*/ 	.word	0x00000016


	//----- nvinfo : EIATTR_FRAME_SIZE
	.align		4
.L_1:
        /*000c*/ 	.byte	0x04, 0x11
        /*000e*/ 	.short	(.L_3 - .L_2)
	.align		4
.L_2:
        /*0010*/ 	.word	index@(_Z3addlPl)
        /*0014*/ 	.word	0x00000000


	//----- nvinfo : EIATTR_MIN_STACK_SIZE
	.align		4
.L_3:
        /*0018*/ 	.byte	0x04, 0x12
        /*001a*/ 	.short	(.L_5 - .L_4)
	.align		4
.L_4:
        /*001c*/ 	.word	index@(_Z3addlPl)
        /*0020*/ 	.word	0x00000000
.L_5:


//--------------------- .nv.compat                --------------------------
	.section	.nv.compat,"",@"SHT_CUDA_COMPAT_INFO"
	.align	4
        /*0000*/ 	.byte	0x02, 0x09, 0x00, 0x00, 0x02, 0x02, 0x01, 0x00, 0x02, 0x05, 0x05, 0x00, 0x03, 0x07, 0x01, 0x01
        /*0010*/ 	.byte	0x02, 0x03, 0x00, 0x00, 0x02, 0x06, 0x01, 0x00, 0x04, 0x0b, 0x08, 0x00, 0x09, 0x00, 0x00, 0x00
        /*0020*/ 	.byte	0x00, 0x00, 0x00, 0x00


//--------------------- .nv.info._Z3addlPl        --------------------------
	.section	.nv.info._Z3addlPl,"",@"SHT_CUDA_INFO"
	.sectionflags	@""
	.align	4


	//----- nvinfo : EIATTR_CUDA_API_VERSION
	.align		4
        /*0000*/ 	.byte	0x04, 0x37
        /*0002*/ 	.short	(.L_7 - .L_6)
.L_6:
        /*0004*/ 	.word	0x00000082


	//----- nvinfo : EIATTR_KPARAM_INFO
	.align		4
.L_7:
        /*0008*/ 	.byte	0x04, 0x17
        /*000a*/ 	.short	(.L_9 - .L_8)
.L_8:
        /*000c*/ 	.word	0x00000000
        /*0010*/ 	.short	0x0001
        /*0012*/ 	.short	0x0008
        /*0014*/ 	.byte	0x00, 0xf5, 0x21, 0x00


	//----- nvinfo : EIATTR_KPARAM_INFO
	.align		4
.L_9:
        /*0018*/ 	.byte	0x04, 0x17
        /*001a*/ 	.short	(.L_11 - .L_10)
.L_10:
        /*001c*/ 	.word	0x00000000
        /*0020*/ 	.short	0x0000
        /*0022*/ 	.short	0x0000
        /*0024*/ 	.byte	0x00, 0xf0, 0x21, 0x00


	//----- nvinfo : EIATTR_SPARSE_MMA_MASK
	.align		4
.L_11:
        /*0028*/ 	.byte	0x03, 0x50
        /*002a*/ 	.short	0x0000


	//----- nvinfo : EIATTR_MAXREG_COUNT
	.align		4
        /*002c*/ 	.byte	0x03, 0x1b
        /*002e*/ 	.short	0x00ff


	//----- nvinfo : EIATTR_MERCURY_ISA_VERSION
	.align		4
        /*0030*/ 	.byte	0x03, 0x5f
        /*0032*/ 	.short	0x0101


	//----- nvinfo : EIATTR_VRC_CTA_INIT_COUNT
	.align		4
        /*0034*/ 	.byte	0x02, 0x4a
	.zero		1
	.zero		1


	//----- nvinfo : EIATTR_EXIT_INSTR_OFFSETS
	.align		4
        /*0038*/ 	.byte	0x04, 0x1c
        /*003a*/ 	.short	(.L_13 - .L_12)


	//   ....[0]....
.L_12:
        /*003c*/ 	.word	0x00000790


	//----- nvinfo : EIATTR_CBANK_PARAM_SIZE
	.align		4
.L_13:
        /*0040*/ 	.byte	0x03, 0x19
        /*0042*/ 	.short	0x0010


	//----- nvinfo : EIATTR_PARAM_CBANK
	.align		4
        /*0044*/ 	.byte	0x04, 0x0a
        /*0046*/ 	.short	(.L_15 - .L_14)
	.align		4
.L_14:
        /*0048*/ 	.word	index@(.nv.constant0._Z3addlPl)
        /*004c*/ 	.short	0x0380
        /*004e*/ 	.short	0x0010


	//----- nvinfo : EIATTR_SW_WAR
	.align		4
.L_15:
        /*0050*/ 	.byte	0x04, 0x36
        /*0052*/ 	.short	(.L_17 - .L_16)
.L_16:
        /*0054*/ 	.word	0x00000008
.L_17:


//--------------------- .nv.callgraph             --------------------------
	.section	.nv.callgraph,"",@"SHT_CUDA_CALLGRAPH"
	.align	4
	.sectionentsize	8
	.align		4
        /*0000*/ 	.word	0x00000000
	.align		4
        /*0004*/ 	.word	0xffffffff
	.align		4
        /*0008*/ 	.word	0x00000000
	.align		4
        /*000c*/ 	.word	0xfffffffe
	.align		4
        /*0010*/ 	.word	0x00000000
	.align		4
        /*0014*/ 	.word	0xfffffffd
	.align		4
        /*0018*/ 	.word	0x00000000
	.align		4
        /*001c*/ 	.word	0xfffffffc


//--------------------- .text._Z3addlPl           --------------------------
	.section	.text._Z3addlPl,"ax",@progbits
	.align	128
        .global         _Z3addlPl
        .type           _Z3addlPl,@function
        .size           _Z3addlPl,(.L_x_9 - _Z3addlPl)
        .other          _Z3addlPl,@"STO_CUDA_ENTRY STV_DEFAULT"
_Z3addlPl:
.text._Z3addlPl:
[----:B------:R-:W-:Y:S08]  /*0000*/  LDC R1, c[0x0][0x37c] ;  /* 0x0000df00ff017b82 */ /* 0x000ff00000000800 */
[----:B------:R-:W0:Y:S01]  /*0010*/  LDC.64 R10, c[0x0][0x380] ;  /* 0x0000e000ff0a7b82 */ /* 0x000e220000000a00 */
[----:B------:R-:W1:Y:S01]  /*0020*/  S2R R0, SR_CTAID.X ;  /* 0x0000000000007919 */ /* 0x000e620000002500 */
[----:B------:R-:W1:Y:S01]  /*0030*/  LDCU UR4, c[0x0][0x360] ;  /* 0x00006c00ff0477ac */ /* 0x000e620008000800 */
[----:B------:R-:W-:Y:S01]  /*0040*/  IMAD.MOV.U32 R13, RZ, RZ, RZ ;  /* 0x000000ffff0d7224 */ /* 0x000fe200078e00ff */
[----:B------:R-:W1:Y:S01]  /*0050*/  S2R R3, SR_TID.X ;  /* 0x0000000000037919 */ /* 0x000e620000002100 */
[----:B------:R-:W2:Y:S01]  /*0060*/  LDCU.64 UR6, c[0x0][0x358] ;  /* 0x00006b00ff0677ac */ /* 0x000ea20008000a00 */
[----:B0-----:R-:W-:-:S04]  /*0070*/  ISETP.GE.U32.AND P0, PT, R10, 0x1, PT ;  /* 0x000000010a00780c */ /* 0x001fc80003f06070 */
[----:B------:R-:W-:Y:S01]  /*0080*/  ISETP.GE.AND.EX P0, PT, R11, RZ, PT, P0 ;  /* 0x000000ff0b00720c */ /* 0x000fe20003f06300 */
[----:B-1----:R-:W-:Y:S01]  /*0090*/  IMAD R7, R0, UR4, R3 ;  /* 0x0000000400077c24 */ /* 0x002fe2000f8e0203 */
[----:B------:R-:W-:-:S11]  /*00a0*/  IADD3 R0, PT, PT, R3, 0x20, R0 ;  /* 0x0000002003007810 */ /* 0x000fd60007ffe000 */
[----:B--2---:R-:W-:Y:S05]  /*00b0*/  @!P0 BRA `(.L_x_0) ;  /* 0x0000000400a08947 */ /* 0x004fea0003800000 */
[----:B------:R-:W-:Y:S01]  /*00c0*/  LOP3.LUT R15, R10, 0x3, RZ, 0xc0, !PT ;  /* 0x000000030a0f7812 */ /* 0x000fe200078ec0ff */
[----:B------:R-:W-:Y:S01]  /*00d0*/  IMAD.WIDE R2, R0, R0, RZ ;  /* 0x0000000000027225 */ /* 0x000fe200078e02ff */
[----:B------:R-:W-:Y:S01]  /*00e0*/  SHF.R.S32.HI R4, RZ, 0x1f, R0 ;  /* 0x0000001fff047819 */ /* 0x000fe20000011400 */
[----:B------:R-:W-:Y:S01]  /*00f0*/  UMOV UR4, URZ ;  /* 0x000000ff00047c82 */ /* 0x000fe20008000000 */
[----:B------:R-:W-:Y:S01]  /*0100*/  ISETP.NE.U32.AND P0, PT, R15, 0x2, PT ;  /* 0x000000020f00780c */ /* 0x000fe20003f05070 */
[----:B------:R-:W-:-:S03]  /*0110*/  UMOV UR5, URZ ;  /* 0x000000ff00057c82 */ /* 0x000fc60008000000 */
[----:B------:R-:W-:-:S04]  /*0120*/  ISETP.NE.AND.EX P0, PT, RZ, RZ, PT, P0 ;  /* 0x000000ffff00720c */ /* 0x000fc80003f05300 */
[----:B------:R-:W-:Y:S02]  /*0130*/  SEL R5, R4, RZ, P0 ;  /* 0x000000ff04057207 */ /* 0x000fe40000000000 */
[----:B------:R-:W-:Y:S02]  /*0140*/  SEL R9, R0, 0x1, P0 ;  /* 0x0000000100097807 */ /* 0x000fe40000000000 */
[----:B------:R-:W-:Y:S01]  /*0150*/  ISETP.NE.U32.AND P0, PT, R15, 0x1, PT ;  /* 0x000000010f00780c */ /* 0x000fe20003f05070 */
[----:B------:R-:W-:Y:S02]  /*0160*/  IMAD R6, R5, R0, RZ ;  /* 0x0000000005067224 */ /* 0x000fe400078e02ff */
[----:B------:R-:W-:Y:S01]  /*0170*/  IMAD R5, R3, R2, RZ ;  /* 0x0000000203057224 */ /* 0x000fe200078e02ff */
[----:B------:R-:W-:Y:S01]  /*0180*/  ISETP.NE.AND.EX P0, PT, RZ, RZ, PT, P0 ;  /* 0x000000ffff00720c */ /* 0x000fe20003f05300 */
[----:B------:R-:W-:Y:S02]  /*0190*/  IMAD R19, R4, R9, R6 ;  /* 0x0000000904137224 */ /* 0x000fe400078e0206 */
[----:B------:R-:W-:-:S04]  /*01a0*/  IMAD.WIDE.U32 R8, R9, R0, RZ ;  /* 0x0000000009087225 */ /* 0x000fc800078e00ff */
[----:B------:R-:W-:Y:S01]  /*01b0*/  IMAD R17, R2, R3, R5 ;  /* 0x0000000302117224 */ /* 0x000fe200078e0205 */
[----:B------:R-:W-:Y:S01]  /*01c0*/  SEL R5, R8, 0x1, P0 ;  /* 0x0000000108057807 */ /* 0x000fe20000000000 */
[----:B------:R-:W-:Y:S01]  /*01d0*/  IMAD.WIDE.U32 R2, R2, R2, RZ ;  /* 0x0000000202027225 */ /* 0x000fe200078e00ff */
[----:B------:R-:W-:-:S03]  /*01e0*/  LOP3.LUT R8, R11, 0x7fffffff, RZ, 0xc0, !PT ;  /* 0x7fffffff0b087812 */ /* 0x000fc600078ec0ff */
[----:B------:R-:W-:Y:S01]  /*01f0*/  IMAD.IADD R6, R9, 0x1, R19 ;  /* 0x0000000109067824 */ /* 0x000fe200078e0213 */
[----:B------:R-:W-:Y:S02]  /*0200*/  LOP3.LUT R9, R10, 0xfffffffc, RZ, 0xc0, !PT ;  /* 0xfffffffc0a097812 */ /* 0x000fe400078ec0ff */
[----:B------:R-:W-:Y:S02]  /*0210*/  IADD3 R10, PT, PT, R3, R17, RZ ;  /* 0x00000011030a7210 */ /* 0x000fe40007ffe0ff */
[----:B------:R-:W-:-:S07]  /*0220*/  SEL R6, R6, RZ, P0 ;  /* 0x000000ff06067207 */ /* 0x000fce0000000000 */
.L_x_7:
[----:B------:R-:W0:Y:S01]  /*0230*/  LDCU.64 UR8, c[0x0][0x380] ;  /* 0x00007000ff0877ac */ /* 0x000e220008000a00 */
[----:B------:R-:W-:-:S04]  /*0240*/  UIADD3 UR4, UP0, UPT, UR4, 0x1, URZ ;  /* 0x0000000104047890 */ /* 0x000fc8000ff1e0ff */
[----:B------:R-:W-:Y:S02]  /*0250*/  UIADD3.X UR5, UPT, UPT, URZ, UR5, URZ, UP0, !UPT ;  /* 0x00000005ff057290 */ /* 0x000fe400087fe4ff */
[----:B0-----:R-:W-:Y:S02]  /*0260*/  UISETP.GE.U32.AND UP1, UPT, UR8, 0x4, UPT ;  /* 0x000000040800788c */ /* 0x001fe4000bf26070 */
[----:B------:R-:W-:Y:S02]  /*0270*/  UISETP.NE.U32.AND UP0, UPT, UR4, UR8, UPT ;  /* 0x000000080400728c */ /* 0x000fe4000bf05070 */
[----:B------:R-:W-:Y:S02]  /*0280*/  UISETP.GE.U32.AND.EX UP1, UPT, UR9, URZ, UPT, UP1 ;  /* 0x000000ff0900728c */ /* 0x000fe4000bf26110 */
[----:B------:R-:W-:-:S07]  /*0290*/  UISETP.NE.AND.EX UP0, UPT, UR5, UR9, UPT, UP0 ;  /* 0x000000090500728c */ /* 0x000fce000bf05300 */
[----:B------:R-:W-:Y:S05]  /*02a0*/  BRA.U !UP1, `(.L_x_1) ;  /* 0x0000000109f07547 */ /* 0x000fea000b800000 */
[----:B------:R-:W-:Y:S01]  /*02b0*/  ISETP.GT.U32.AND P0, PT, R9, RZ, PT ;  /* 0x000000ff0900720c */ /* 0x000fe20003f04070 */
[----:B------:R-:W-:Y:S01]  /*02c0*/  IMAD.MOV.U32 R14, RZ, RZ, R9 ;  /* 0x000000ffff0e7224 */ /* 0x000fe200078e0009 */
[----:B------:R-:W-:Y:S02]  /*02d0*/  MOV R11, R8 ;  /* 0x00000008000b7202 */ /* 0x000fe40000000f00 */
[----:B------:R-:W-:-:S13]  /*02e0*/  ISETP.GT.AND.EX P0, PT, R8, RZ, PT, P0 ;  /* 0x000000ff0800720c */ /* 0x000fda0003f04300 */
[----:B------:R-:W-:Y:S05]  /*02f0*/  @!P0 BRA `(.L_x_2) ;  /* 0x0000000000b48947 */ /* 0x000fea0003800000 */
[----:B------:R-:W-:Y:S02]  /*0300*/  ISETP.GT.U32.AND P1, PT, R14, 0xc, PT ;  /* 0x0000000c0e00780c */ /* 0x000fe40003f24070 */
[----:B------:R-:W-:Y:S02]  /*0310*/  PLOP3.LUT P0, PT, PT, PT, PT, 0x80, 0x8 ;  /* 0x000000000008781c */ /* 0x000fe40003f0f070 */
[----:B------:R-:W-:-:S13]  /*0320*/  ISETP.GT.AND.EX P1, PT, R11, RZ, PT, P1 ;  /* 0x000000ff0b00720c */ /* 0x000fda0003f24310 */
[----:B------:R-:W-:Y:S05]  /*0330*/  @!P1 BRA `(.L_x_3) ;  /* 0x00000000005c9947 */ /* 0x000fea0003800000 */
[----:B------:R-:W-:-:S13]  /*0340*/  PLOP3.LUT P0, PT, PT, PT, PT, 0x8, 0x80 ;  /* 0x000000000080781c */ /* 0x000fda0003f0e170 */
.L_x_4:
[-C--:B------:R-:W-:Y:S01]  /*0350*/  IMAD R16, R13, R2.reuse, RZ ;  /* 0x000000020d107224 */ /* 0x080fe200078e02ff */
[----:B------:R-:W-:Y:S01]  /*0360*/  IADD3 R14, P1, PT, R14, -0x10, RZ ;  /* 0xfffffff00e0e7810 */ /* 0x000fe20007f3e0ff */
[----:B------:R-:W-:-:S03]  /*0370*/  IMAD.WIDE.U32 R12, R7, R2, RZ ;  /* 0x00000002070c7225 */ /* 0x000fc600078e00ff */
[----:B------:R-:W-:Y:S01]  /*0380*/  IADD3.X R11, PT, PT, R11, -0x1, RZ, P1, !PT ;  /* 0xffffffff0b0b7810 */ /* 0x000fe20000ffe4ff */
[----:B------:R-:W-:Y:S01]  /*0390*/  IMAD R7, R7, R10, R16 ;  /* 0x0000000a07077224 */ /* 0x000fe200078e0210 */
[----:B------:R-:W-:Y:S01]  /*03a0*/  ISETP.GT.U32.AND P1, PT, R14, 0xc, PT ;  /* 0x0000000c0e00780c */ /* 0x000fe20003f24070 */
[----:B------:R-:W-:-:S03]  /*03b0*/  IMAD.WIDE.U32 R16, R12, R2, RZ ;  /* 0x000000020c107225 */ /* 0x000fc600078e00ff */
[----:B------:R-:W-:Y:S01]  /*03c0*/  ISETP.GT.AND.EX P1, PT, R11, RZ, PT, P1 ;  /* 0x000000ff0b00720c */ /* 0x000fe20003f24310 */
[----:B------:R-:W-:-:S04]  /*03d0*/  IMAD.IADD R7, R13, 0x1, R7 ;  /* 0x000000010d077824 */ /* 0x000fc800078e0207 */
[----:B------:R-:W-:-:S04]  /*03e0*/  IMAD R7, R7, R2, RZ ;  /* 0x0000000207077224 */ /* 0x000fc800078e02ff */
[----:B------:R-:W-:Y:S02]  /*03f0*/  IMAD R7, R10, R12, R7 ;  /* 0x0000000c0a077224 */ /* 0x000fe400078e0207 */
[----:B------:R-:W-:-:S03]  /*0400*/  IMAD.WIDE.U32 R12, R16, R2, RZ ;  /* 0x00000002100c7225 */ /* 0x000fc600078e00ff */
[----:B------:R-:W-:-:S05]  /*0410*/  IADD3 R7, PT, PT, R17, R7, RZ ;  /* 0x0000000711077210 */ /* 0x000fca0007ffe0ff */
[----:B------:R-:W-:-:S04]  /*0420*/  IMAD R7, R7, R2, RZ ;  /* 0x0000000207077224 */ /* 0x000fc800078e02ff */
[----:B------:R-:W-:Y:S02]  /*0430*/  IMAD R7, R10, R16, R7 ;  /* 0x000000100a077224 */ /* 0x000fe400078e0207 */
[----:B------:R-:W-:-:S04]  /*0440*/  IMAD.WIDE.U32 R16, R12, R2, RZ ;  /* 0x000000020c107225 */ /* 0x000fc800078e00ff */
[----:B------:R-:W-:-:S04]  /*0450*/  IMAD.IADD R7, R13, 0x1, R7 ;  /* 0x000000010d077824 */ /* 0x000fc800078e0207 */
[----:B------:R-:W-:-:S04]  /*0460*/  IMAD R7, R7, R2, RZ ;  /* 0x0000000207077224 */ /* 0x000fc800078e02ff */
[----:B------:R-:W-:Y:S01]  /*0470*/  IMAD R13, R10, R12, R7 ;  /* 0x0000000c0a0d7224 */ /* 0x000fe200078e0207 */
[----:B------:R-:W-:-:S03]  /*0480*/  MOV R7, R16 ;  /* 0x0000001000077202 */ /* 0x000fc60000000f00 */
[----:B------:R-:W-:Y:S01]  /*0490*/  IMAD.IADD R13, R17, 0x1, R13 ;  /* 0x00000001110d7824 */ /* 0x000fe200078e020d */
[----:B------:R-:W-:Y:S06]  /*04a0*/  @P1 BRA `(.L_x_4) ;  /* 0xfffffffc00a81947 */ /* 0x000fec000383ffff */
.L_x_3:
[----:B------:R-:W-:-:S04]  /*04b0*/  ISETP.GT.U32.AND P1, PT, R14, 0x4, PT ;  /* 0x000000040e00780c */ /* 0x000fc80003f24070 */
[----:B------:R-:W-:-:S13]  /*04c0*/  ISETP.GT.AND.EX P1, PT, R11, RZ, PT, P1 ;  /* 0x000000ff0b00720c */ /* 0x000fda0003f24310 */
[----:B------:R-:W-:Y:S05]  /*04d0*/  @!P1 BRA `(.L_x_5) ;  /* 0x0000000000309947 */ /* 0x000fea0003800000 */
[-C--:B------:R-:W-:Y:S01]  /*04e0*/  IMAD R16, R13, R2.reuse, RZ ;  /* 0x000000020d107224 */ /* 0x080fe200078e02ff */
[----:B------:R-:W-:Y:S01]  /*04f0*/  IADD3 R14, P1, PT, R14, -0x8, RZ ;  /* 0xfffffff80e0e7810 */ /* 0x000fe20007f3e0ff */
[-C--:B------:R-:W-:Y:S01]  /*0500*/  IMAD.WIDE.U32 R12, R7, R2.reuse, RZ ;  /* 0x00000002070c7225 */ /* 0x080fe200078e00ff */
[----:B------:R-:W-:Y:S02]  /*0510*/  PLOP3.LUT P0, PT, PT, PT, PT, 0x8, 0x80 ;  /* 0x000000000080781c */ /* 0x000fe40003f0e170 */
[----:B------:R-:W-:Y:S01]  /*0520*/  IADD3.X R11, PT, PT, R11, -0x1, RZ, P1, !PT ;  /* 0xffffffff0b0b7810 */ /* 0x000fe20000ffe4ff */
[----:B------:R-:W-:Y:S02]  /*0530*/  IMAD R7, R10, R7, R16 ;  /* 0x000000070a077224 */ /* 0x000fe400078e0210 */
[----:B------:R-:W-:-:S03]  /*0540*/  IMAD.WIDE.U32 R16, R12, R2, RZ ;  /* 0x000000020c107225 */ /* 0x000fc600078e00ff */
[----:B------:R-:W-:-:S05]  /*0550*/  IADD3 R7, PT, PT, R13, R7, RZ ;  /* 0x000000070d077210 */ /* 0x000fca0007ffe0ff */
[----:B------:R-:W-:-:S04]  /*0560*/  IMAD R7, R7, R2, RZ ;  /* 0x0000000207077224 */ /* 0x000fc800078e02ff */
[----:B------:R-:W-:Y:S02]  /*0570*/  IMAD R13, R10, R12, R7 ;  /* 0x0000000c0a0d7224 */ /* 0x000fe400078e0207 */
[----:B------:R-:W-:-:S03]  /*0580*/  IMAD.MOV.U32 R7, RZ, RZ, R16 ;  /* 0x000000ffff077224 */ /* 0x000fc600078e0010 */
[----:B------:R-:W-:-:S07]  /*0590*/  IADD3 R13, PT, PT, R17, R13, RZ ;  /* 0x0000000d110d7210 */ /* 0x000fce0007ffe0ff */
.L_x_5:
[----:B------:R-:W-:-:S04]  /*05a0*/  ISETP.NE.U32.AND P1, PT, R14, RZ, PT ;  /* 0x000000ff0e00720c */ /* 0x000fc80003f25070 */
[----:B------:R-:W-:-:S13]  /*05b0*/  ISETP.NE.OR.EX P0, PT, R11, RZ, P0, P1 ;  /* 0x000000ff0b00720c */ /* 0x000fda0000705710 */
[----:B------:R-:W-:Y:S05]  /*05c0*/  @!P0 BRA `(.L_x_1) ;  /* 0x0000000000288947 */ /* 0x000fea0003800000 */
.L_x_2:
[----:B------:R-:W-:Y:S01]  /*05d0*/  IADD3 R14, P0, PT, R14, -0x4, RZ ;  /* 0xfffffffc0e0e7810 */ /* 0x000fe20007f1e0ff */
[----:B------:R-:W-:-:S03]  /*05e0*/  IMAD R13, R13, R2, RZ ;  /* 0x000000020d0d7224 */ /* 0x000fc600078e02ff */
[----:B------:R-:W-:Y:S01]  /*05f0*/  IADD3.X R11, PT, PT, R11, -0x1, RZ, P0, !PT ;  /* 0xffffffff0b0b7810 */ /* 0x000fe200007fe4ff */
[C---:B------:R-:W-:Y:S01]  /*0600*/  IMAD R17, R7.reuse, R10, R13 ;  /* 0x0000000a07117224 */ /* 0x040fe200078e020d */
[----:B------:R-:W-:Y:S01]  /*0610*/  ISETP.NE.U32.AND P0, PT, R14, RZ, PT ;  /* 0x000000ff0e00720c */ /* 0x000fe20003f05070 */
[----:B------:R-:W-:-:S03]  /*0620*/  IMAD.WIDE.U32 R12, R7, R2, RZ ;  /* 0x00000002070c7225 */ /* 0x000fc600078e00ff */
[----:B------:R-:W-:Y:S01]  /*0630*/  ISETP.NE.AND.EX P0, PT, R11, RZ, PT, P0 ;  /* 0x000000ff0b00720c */ /* 0x000fe20003f05300 */
[----:B------:R-:W-:Y:S01]  /*0640*/  IMAD.IADD R13, R13, 0x1, R17 ;  /* 0x000000010d0d7824 */ /* 0x000fe200078e0211 */
[----:B------:R-:W-:-:S11]  /*0650*/  MOV R7, R12 ;  /* 0x0000000c00077202 */ /* 0x000fd60000000f00 */
[----:B------:R-:W-:Y:S05]  /*0660*/  @P0 BRA `(.L_x_2) ;  /* 0xfffffffc00d80947 */ /* 0x000fea000383ffff */
.L_x_1:
[----:B------:R-:W-:-:S04]  /*0670*/  ISETP.NE.U32.AND P0, PT, R15, RZ, PT ;  /* 0x000000ff0f00720c */ /* 0x000fc80003f05070 */
[----:B------:R-:W-:-:S13]  /*0680*/  ISETP.NE.AND.EX P0, PT, RZ, RZ, PT, P0 ;  /* 0x000000ffff00720c */ /* 0x000fda0003f05300 */
[----:B------:R-:W-:Y:S05]  /*0690*/  @!P0 BRA `(.L_x_6) ;  /* 0x0000000000248947 */ /* 0x000fea0003800000 */
[-C--:B------:R-:W-:Y:S02]  /*06a0*/  IMAD R11, R13, R0.reuse, RZ ;  /* 0x000000000d0b7224 */ /* 0x080fe400078e02ff */
[----:B------:R-:W-:-:S04]  /*06b0*/  IMAD.WIDE.U32 R12, R7, R0, RZ ;  /* 0x00000000070c7225 */ /* 0x000fc800078e00ff */
[----:B------:R-:W-:Y:S02]  /*06c0*/  IMAD R11, R4, R7, R11 ;  /* 0x00000007040b7224 */ /* 0x000fe400078e020b */
[----:B------:R-:W-:-:S04]  /*06d0*/  IMAD.WIDE.U32 R16, R12, R5, RZ ;  /* 0x000000050c107225 */ /* 0x000fc800078e00ff */
[----:B------:R-:W-:-:S04]  /*06e0*/  IMAD.IADD R14, R13, 0x1, R11 ;  /* 0x000000010d0e7824 */ /* 0x000fc800078e020b */
[----:B------:R-:W-:-:S04]  /*06f0*/  IMAD R7, R14, R5, RZ ;  /* 0x000000050e077224 */ /* 0x000fc800078e02ff */
[----:B------:R-:W-:Y:S01]  /*0700*/  IMAD R13, R6, R12, R7 ;  /* 0x0000000c060d7224 */ /* 0x000fe200078e0207 */
[----:B------:R-:W-:-:S03]  /*0710*/  MOV R7, R16 ;  /* 0x0000001000077202 */ /* 0x000fc60000000f00 */
[----:B------:R-:W-:-:S07]  /*0720*/  IMAD.IADD R13, R17, 0x1, R13 ;  /* 0x00000001110d7824 */ /* 0x000fce00078e020d */
.L_x_6:
[----:B------:R-:W-:Y:S05]  /*0730*/  BRA.U UP0, `(.L_x_7) ;  /* 0xfffffff900bc7547 */ /* 0x000fea000b83ffff */
.L_x_0:
[----:B------:R-:W0:Y:S02]  /*0740*/  LDC.64 R2, c[0x0][0x388] ;  /* 0x0000e200ff027b82 */ /* 0x000e240000000a00 */
[----:B0-----:R-:W2:Y:S02]  /*0750*/  LDG.E.64 R4, desc[UR6][R2.64] ;  /* 0x0000000602047981 */ /* 0x001ea4000c1e1b00 */
[----:B--2---:R-:W-:-:S04]  /*0760*/  IADD3 R4, P0, PT, R4, R7, RZ ;  /* 0x0000000704047210 */ /* 0x004fc80007f1e0ff */
[----:B------:R-:W-:-:S05]  /*0770*/  IADD3.X R5, PT, PT, R5, R13, RZ, P0, !PT ;  /* 0x0000000d05057210 */ /* 0x000fca00007fe4ff */
[----:B------:R-:W-:Y:S01]  /*0780*/  STG.E.64 desc[UR6][R2.64], R4 ;  /* 0x0000000402007986 */ /* 0x000fe2000c101b06 */
[----:B------:R-:W-:Y:S05]  /*0790*/  EXIT ;  /* 0x000000000000794d */ /* 0x000fea0003800000 */
.L_x_8:
[----:B------:R-:W-:-:S00]  /*07a0*/  BRA `(.L_x_8) ;  /* 0xfffffffc00fc7947 */ /* 0x000fc0000383ffff */
[----:B------:R-:W-:-:S00]  /*07b0*/  NOP ;  /* 0x0000000000007918 */ /* 0x000fc00000000000 */
        /* <DEDUP_REMOVED lines=12> */
.L_x_9:


//--------------------- .nv.shared.reserved.0     --------------------------
	.section	.nv.shared.reserved.0,"aw",@nobits
	.weak		__nv_reservedSMEM_offset_0_alias
	.size		__nv_reservedSMEM_offset_0_alias, 0, 64
	.other		__nv_reservedSMEM_offset_0_alias,@"STO_CUDA_RESERVED_SHARED STV_DEFAULT"
__nv_reservedSMEM_offset_0_alias:
	.zero		0
	.zero		64


//--------------------- .nv.constant0._Z3addlPl   --------------------------
	.section	.nv.constant0._Z3addlPl,"a",@progbits
	.sectionflags	@""
	.align	4
.nv.constant0._Z3addlPl:
	.zero		912


//--------------------- SYMBOLS --------------------------

	.type		.nv.reservedSmem.offset0,@object
	.size		.nv.reservedSmem.offset0,0x4
